	.headerflags	@"EF_CUDA_TEXMODE_UNIFIED EF_CUDA_64BIT_ADDRESS EF_CUDA_ACCELERATORS EF_CUDA_SM90 EF_CUDA_VIRTUAL_SM(EF_CUDA_SM90)"
	.elftype	@"ET_EXEC"


//--------------------- .nv.info                  --------------------------
	.section	.nv.info,"",@"SHT_CUDA_INFO"
	.align	4


	//----- nvinfo : EIATTR_REGCOUNT
	.align		4
        /*0000*/ 	.byte	0x04, 0x2f
        /*0002*/ 	.short	(.L_3 - .L_2)
	.align		4
.L_2:
        /*0004*/ 	.word	index@(triton_poi_fused__native_batch_norm_legit_no_training_leaky_relu_4)
        /*0008*/ 	.word	0x00000010


	//----- nvinfo : EIATTR_MIN_STACK_SIZE
	.align		4
.L_3:
        /*000c*/ 	.byte	0x04, 0x12
        /*000e*/ 	.short	(.L_5 - .L_4)
	.align		4
.L_4:
        /*0010*/ 	.word	index@(triton_poi_fused__native_batch_norm_legit_no_training_leaky_relu_4)
        /*0014*/ 	.word	0x00000000


	//----- nvinfo : EIATTR_FRAME_SIZE
	.align		4
.L_5:
        /*0018*/ 	.byte	0x04, 0x11
        /*001a*/ 	.short	(.L_7 - .L_6)
	.align		4
.L_6:
        /*001c*/ 	.word	index@(triton_poi_fused__native_batch_norm_legit_no_training_leaky_relu_4)
        /*0020*/ 	.word	0x00000000


	//----- nvinfo : EIATTR_MIN_STACK_SIZE
	.align		4
.L_7:
        /*0024*/ 	.byte	0x04, 0x12
        /*0026*/ 	.short	(.L_9 - .L_8)
	.align		4
.L_8:
        /*0028*/ 	.word	index@(triton_poi_fused__native_batch_norm_legit_no_training_leaky_relu_4)
        /*002c*/ 	.word	0x00000000
.L_9:


//--------------------- .nv.info.triton_poi_fused__native_batch_norm_legit_no_training_leaky_relu_4 --------------------------
	.section	.nv.info.triton_poi_fused__native_batch_norm_legit_no_training_leaky_relu_4,"",@"SHT_CUDA_INFO"
	.sectionflags	@""
	.align	4


	//----- nvinfo : EIATTR_CUDA_API_VERSION
	.align		4
        /*0000*/ 	.byte	0x04, 0x37
        /*0002*/ 	.short	(.L_11 - .L_10)
.L_10:
        /*0004*/ 	.word	0x0000007c


	//----- nvinfo : EIATTR_KPARAM_INFO
	.align		4
.L_11:
        /*0008*/ 	.byte	0x04, 0x17
        /*000a*/ 	.short	(.L_13 - .L_12)
.L_12:
        /*000c*/ 	.word	0x00000000
        /*0010*/ 	.short	0x0006
        /*0012*/ 	.short	0x0030
        /*0014*/ 	.byte	0x00, 0xf0, 0x11, 0x00


	//----- nvinfo : EIATTR_KPARAM_INFO
	.align		4
.L_13:
        /*0018*/ 	.byte	0x04, 0x17
        /*001a*/ 	.short	(.L_15 - .L_14)
.L_14:
        /*001c*/ 	.word	0x00000000
        /*0020*/ 	.short	0x0005
        /*0022*/ 	.short	0x0028
        /*0024*/ 	.byte	0x00, 0xf4, 0x21, 0x00


	//----- nvinfo : EIATTR_KPARAM_INFO
	.align		4
.L_15:
        /*0028*/ 	.byte	0x04, 0x17
        /*002a*/ 	.short	(.L_17 - .L_16)
.L_16:
        /*002c*/ 	.word	0x00000000
        /*0030*/ 	.short	0x0004
        /*0032*/ 	.short	0x0020
        /*0034*/ 	.byte	0x00, 0xf4, 0x21, 0x00


	//----- nvinfo : EIATTR_KPARAM_INFO
	.align		4
.L_17:
        /*0038*/ 	.byte	0x04, 0x17
        /*003a*/ 	.short	(.L_19 - .L_18)
.L_18:
        /*003c*/ 	.word	0x00000000
        /*0040*/ 	.short	0x0003
        /*0042*/ 	.short	0x0018
        /*0044*/ 	.byte	0x00, 0xf4, 0x21, 0x00


	//----- nvinfo : EIATTR_KPARAM_INFO
	.align		4
.L_19:
        /*0048*/ 	.byte	0x04, 0x17
        /*004a*/ 	.short	(.L_21 - .L_20)
.L_20:
        /*004c*/ 	.word	0x00000000
        /*0050*/ 	.short	0x0002
        /*0052*/ 	.short	0x0010
        /*0054*/ 	.byte	0x00, 0xf4, 0x21, 0x00


	//----- nvinfo : EIATTR_KPARAM_INFO
	.align		4
.L_21:
        /*0058*/ 	.byte	0x04, 0x17
        /*005a*/ 	.short	(.L_23 - .L_22)
.L_22:
        /*005c*/ 	.word	0x00000000
        /*0060*/ 	.short	0x0001
        /*0062*/ 	.short	0x0008
        /*0064*/ 	.byte	0x00, 0xf4, 0x21, 0x00


	//----- nvinfo : EIATTR_KPARAM_INFO
	.align		4
.L_23:
        /*0068*/ 	.byte	0x04, 0x17
        /*006a*/ 	.short	(.L_25 - .L_24)
.L_24:
        /*006c*/ 	.word	0x00000000
        /*0070*/ 	.short	0x0000
        /*0072*/ 	.short	0x0000
        /*0074*/ 	.byte	0x00, 0xf4, 0x21, 0x00


	//----- nvinfo : EIATTR_SPARSE_MMA_MASK
	.align		4
.L_25:
        /*0078*/ 	.byte	0x03, 0x50
        /*007a*/ 	.short	0x0000


	//----- nvinfo : EIATTR_MAXREG_COUNT
	.align		4
        /*007c*/ 	.byte	0x03, 0x1b
        /*007e*/ 	.short	0x00ff


	//----- nvinfo : EIATTR_EXIT_INSTR_OFFSETS
	.align		4
        /*0080*/ 	.byte	0x04, 0x1c
        /*0082*/ 	.short	(.L_27 - .L_26)


	//   ....[0]....
.L_26:
        /*0084*/ 	.word	0x000003d0


	//----- nvinfo : EIATTR_REQNTID
	.align		4
.L_27:
        /*0088*/ 	.byte	0x04, 0x10
        /*008a*/ 	.short	(.L_29 - .L_28)
.L_28:
        /*008c*/ 	.word	0x00000080
        /*0090*/ 	.word	0x00000001
        /*0094*/ 	.word	0x00000001


	//----- nvinfo : EIATTR_CBANK_PARAM_SIZE
	.align		4
.L_29:
        /*0098*/ 	.byte	0x03, 0x19
        /*009a*/ 	.short	0x0034


	//----- nvinfo : EIATTR_PARAM_CBANK
	.align		4
        /*009c*/ 	.byte	0x04, 0x0a
        /*009e*/ 	.short	(.L_31 - .L_30)
	.align		4
.L_30:
        /*00a0*/ 	.word	index@(.nv.constant0.triton_poi_fused__native_batch_norm_legit_no_training_leaky_relu_4)
        /*00a4*/ 	.short	0x0210
        /*00a6*/ 	.short	0x0034


	//----- nvinfo : EIATTR_SW_WAR
	.align		4
.L_31:
        /*00a8*/ 	.byte	0x04, 0x36
        /*00aa*/ 	.short	(.L_33 - .L_32)
.L_32:
        /*00ac*/ 	.word	0x00000008
.L_33:


//--------------------- .nv.callgraph             --------------------------
	.section	.nv.callgraph,"",@"SHT_CUDA_CALLGRAPH"
	.align	4
	.sectionentsize	8
	.align		4
        /*0000*/ 	.word	0x00000000
	.align		4
        /*0004*/ 	.word	0xffffffff
	.align		4
        /*0008*/ 	.word	0x00000000
	.align		4
        /*000c*/ 	.word	0xfffffffe
	.align		4
        /*0010*/ 	.word	0x00000000
	.align		4
        /*0014*/ 	.word	0xfffffffd
	.align		4
        /*0018*/ 	.word	0x00000000
	.align		4
        /*001c*/ 	.word	0xfffffffc


//--------------------- .nv.constant4             --------------------------
	.section	.nv.constant4,"a",@progbits
	.align	8
	.align		8
.nv.constant4:
        /*0000*/ 	.dword	_$_str
	.align		8
        /*0008*/ 	.dword	_$_str_$_2


//--------------------- .text.triton_poi_fused__native_batch_norm_legit_no_training_leaky_relu_4 --------------------------
	.section	.text.triton_poi_fused__native_batch_norm_legit_no_training_leaky_relu_4,"ax",@progbits
	.align	128
        .global         triton_poi_fused__native_batch_norm_legit_no_training_leaky_relu_4
        .type           triton_poi_fused__native_batch_norm_legit_no_training_leaky_relu_4,@function
        .size           triton_poi_fused__native_batch_norm_legit_no_training_leaky_relu_4,(.L_x_1 - triton_poi_fused__native_batch_norm_legit_no_training_leaky_relu_4)
        .other          triton_poi_fused__native_batch_norm_legit_no_training_leaky_relu_4,@"STO_CUDA_ENTRY STV_DEFAULT"
triton_poi_fused__native_batch_norm_legit_no_training_leaky_relu_4:
.text.triton_poi_fused__native_batch_norm_legit_no_training_leaky_relu_4:
[----:B------:R-:W-:Y:S01]  /*0000*/  LDC R1, c[0x0][0x28] ;  /* 0x00000a00ff017b82 */ /* 0x000fe20000000800 */
[----:B------:R-:W1:Y:S07]  /*0010*/  S2R R0, SR_TID.X ;  /* 0x0000000000007919 */ /* 0x000e6e0000002100 */
[----:B------:R-:W2:Y:S01]  /*0020*/  LDC.64 R2, c[0x0][0x228] ;  /* 0x00008a00ff027b82 */ /* 0x000ea20000000a00 */
[----:B------:R-:W-:Y:S01]  /*0030*/  ULDC.64 UR4, c[0x0][0x208] ;  /* 0x0000820000047ab9 */ /* 0x000fe20000000a00 */
[----:B------:R-:W3:Y:S06]  /*0040*/  S2R R7, SR_CTAID.X ;  /* 0x0000000000077919 */ /* 0x000eec0000002500 */
[----:B------:R-:W4:Y:S08]  /*0050*/  LDC.64 R8, c[0x0][0x230] ;  /* 0x00008c00ff087b82 */ /* 0x000f300000000a00 */
[----:B------:R-:W5:Y:S01]  /*0060*/  LDC.64 R10, c[0x0][0x238] ;  /* 0x00008e00ff0a7b82 */ /* 0x000f620000000a00 */
[----:B-1----:R-:W-:-:S02]  /*0070*/  SHF.L.U32 R0, R0, 0x1, RZ ;  /* 0x0000000100007819 */ /* 0x002fc400000006ff */
[----:B---3--:R-:W-:Y:S02]  /*0080*/  SHF.R.S32.HI R5, RZ, 0x17, R7 ;  /* 0x00000017ff057819 */ /* 0x008fe40000011407 */
[----:B------:R-:W-:Y:S02]  /*0090*/  LOP3.LUT R0, R0, 0xfe, RZ, 0xc0, !PT ;  /* 0x000000fe00007812 */ /* 0x000fe400078ec0ff */
[----:B------:R-:W-:Y:S02]  /*00a0*/  SGXT R5, R5, 0x1 ;  /* 0x000000010505781a */ /* 0x000fe40000000200 */
[----:B------:R-:W-:Y:S02]  /*00b0*/  LEA R0, R7, R0, 0x8 ;  /* 0x0000000007007211 */ /* 0x000fe400078e40ff */
[----:B------:R-:W1:Y:S02]  /*00c0*/  LDC.64 R6, c[0x0][0x220] ;  /* 0x00008800ff067b82 */ /* 0x000e640000000a00 */
[----:B------:R-:W-:-:S04]  /*00d0*/  LEA.HI R5, R5, R0, RZ, 0x4 ;  /* 0x0000000005057211 */ /* 0x000fc800078f20ff */
[----:B------:R-:W-:-:S04]  /*00e0*/  LOP3.LUT R5, R5, 0xfffffff0, RZ, 0xc0, !PT ;  /* 0xfffffff005057812 */ /* 0x000fc800078ec0ff */
[----:B------:R-:W-:Y:S02]  /*00f0*/  IADD3 R13, R0, -R5, RZ ;  /* 0x80000005000d7210 */ /* 0x000fe40007ffe0ff */
[----:B------:R-:W3:Y:S03]  /*0100*/  LDC.64 R4, c[0x0][0x218] ;  /* 0x00008600ff047b82 */ /* 0x000ee60000000a00 */
[----:B--2---:R-:W-:-:S06]  /*0110*/  IMAD.WIDE R2, R13, 0x4, R2 ;  /* 0x000000040d027825 */ /* 0x004fcc00078e0202 */
[----:B------:R-:W2:Y:S01]  /*0120*/  LDG.E.EL.64 R2, desc[UR4][R2.64] ;  /* 0x0000000402027981 */ /* 0x000ea2000c2e1b00 */
[----:B-1----:R-:W-:-:S06]  /*0130*/  IMAD.WIDE R6, R13, 0x4, R6 ;  /* 0x000000040d067825 */ /* 0x002fcc00078e0206 */
[----:B------:R-:W2:Y:S01]  /*0140*/  LDG.E.EL.64 R6, desc[UR4][R6.64] ;  /* 0x0000000406067981 */ /* 0x000ea2000c2e1b00 */
[----:B---3--:R-:W-:-:S06]  /*0150*/  IMAD.WIDE R4, R0, 0x4, R4 ;  /* 0x0000000400047825 */ /* 0x008fcc00078e0204 */
[----:B------:R-:W3:Y:S01]  /*0160*/  LDG.E.64 R4, desc[UR4][R4.64] ;  /* 0x0000000404047981 */ /* 0x000ee2000c1e1b00 */
[----:B----4-:R-:W-:-:S04]  /*0170*/  IMAD.WIDE R8, R13, 0x4, R8 ;  /* 0x000000040d087825 */ /* 0x010fc800078e0208 */
[----:B-----5:R-:W-:Y:S02]  /*0180*/  IMAD.WIDE R10, R13, 0x4, R10 ;  /* 0x000000040d0a7825 */ /* 0x020fe400078e020a */
[----:B------:R-:W4:Y:S04]  /*0190*/  LDG.E.EL.64 R8, desc[UR4][R8.64] ;  /* 0x0000000408087981 */ /* 0x000f28000c2e1b00 */
[----:B------:R-:W4:Y:S01]  /*01a0*/  LDG.E.EL.64 R10, desc[UR4][R10.64] ;  /* 0x000000040a0a7981 */ /* 0x000f22000c2e1b00 */
[----:B--2---:R-:W-:Y:S01]  /*01b0*/  FADD R2, R2, 9.9999997473787516356e-06 ;  /* 0x3727c5ac02027421 */ /* 0x004fe20000000000 */
[----:B------:R-:W-:-:S03]  /*01c0*/  FADD R3, R3, 9.9999997473787516356e-06 ;  /* 0x3727c5ac03037421 */ /* 0x000fc60000000000 */
[----:B------:R-:W1:Y:S08]  /*01d0*/  MUFU.SQRT R12, R2 ;  /* 0x00000002000c7308 */ /* 0x000e700000002000 */
[----:B------:R-:W2:Y:S01]  /*01e0*/  MUFU.SQRT R13, R3 ;  /* 0x00000003000d7308 */ /* 0x000ea20000002000 */
[C---:B-1----:R-:W-:Y:S02]  /*01f0*/  FSETP.GT.AND P0, PT, R12.reuse, 8.50705917302346158658e+37, PT ;  /* 0x7e8000000c00780b */ /* 0x042fe40003f04000 */
[----:B------:R-:W-:-:S02]  /*0200*/  FSETP.GEU.AND P2, PT, R12, 1.175494350822287508e-38, PT ;  /* 0x008000000c00780b */ /* 0x000fc40003f4e000 */
[C---:B--2---:R-:W-:Y:S02]  /*0210*/  FSETP.GT.AND P1, PT, R13.reuse, 8.50705917302346158658e+37, PT ;  /* 0x7e8000000d00780b */ /* 0x044fe40003f24000 */
[----:B------:R-:W-:-:S07]  /*0220*/  FSETP.GEU.AND P3, PT, R13, 1.175494350822287508e-38, PT ;  /* 0x008000000d00780b */ /* 0x000fce0003f6e000 */
[----:B------:R-:W-:Y:S01]  /*0230*/  @P0 FMUL R12, R12, 0.25 ;  /* 0x3e8000000c0c0820 */ /* 0x000fe20000400000 */
[----:B------:R-:W-:-:S03]  /*0240*/  HFMA2.MMA R2, -RZ, RZ, 1.625, 0 ;  /* 0x3e800000ff027435 */ /* 0x000fc600000001ff */
[----:B------:R-:W-:Y:S01]  /*0250*/  @!P2 FMUL R12, R12, 16777216 ;  /* 0x4b8000000c0ca820 */ /* 0x000fe20000400000 */
[----:B------:R-:W-:-:S04]  /*0260*/  @P1 FMUL R13, R13, 0.25 ;  /* 0x3e8000000d0d1820 */ /* 0x000fc80000400000 */
[----:B------:R-:W-:Y:S01]  /*0270*/  @!P3 FMUL R13, R13, 16777216 ;  /* 0x4b8000000d0db820 */ /* 0x000fe20000400000 */
[----:B------:R-:W1:Y:S01]  /*0280*/  MUFU.RCP R12, R12 ;  /* 0x0000000c000c7308 */ /* 0x000e620000001000 */
[----:B------:R-:W-:-:S07]  /*0290*/  FSEL R3, R2, 1, P0 ;  /* 0x3f80000002037808 */ /* 0x000fce0000000000 */
[----:B------:R-:W2:Y:S01]  /*02a0*/  MUFU.RCP R13, R13 ;  /* 0x0000000d000d7308 */ /* 0x000ea20000001000 */
[----:B------:R-:W-:Y:S01]  /*02b0*/  FSEL R2, R2, 1, P1 ;  /* 0x3f80000002027808 */ /* 0x000fe20000800000 */
[----:B------:R-:W-:Y:S01]  /*02c0*/  @!P2 FMUL R3, R3, 16777216 ;  /* 0x4b8000000303a820 */ /* 0x000fe20000400000 */
[----:B---3--:R-:W-:-:S03]  /*02d0*/  FADD R5, R5, -R7 ;  /* 0x8000000705057221 */ /* 0x008fc60000000000 */
[----:B------:R-:W-:Y:S01]  /*02e0*/  @!P3 FMUL R2, R2, 16777216 ;  /* 0x4b8000000202b820 */ /* 0x000fe20000400000 */
[----:B------:R-:W-:Y:S01]  /*02f0*/  FADD R4, R4, -R6 ;  /* 0x8000000604047221 */ /* 0x000fe20000000000 */
[----:B-1----:R-:W-:Y:S02]  /*0300*/  FMUL R7, R12, R3 ;  /* 0x000000030c077220 */ /* 0x002fe40000400000 */
[----:B--2---:R-:W-:Y:S02]  /*0310*/  FMUL R6, R13, R2 ;  /* 0x000000020d067220 */ /* 0x004fe40000400000 */
[----:B------:R-:W1:Y:S01]  /*0320*/  LDC.64 R2, c[0x0][0x210] ;  /* 0x00008400ff027b82 */ /* 0x000e620000000a00 */
[----:B------:R-:W-:Y:S01]  /*0330*/  FMUL R7, R4, R7 ;  /* 0x0000000704077220 */ /* 0x000fe20000400000 */
[----:B------:R-:W-:-:S03]  /*0340*/  FMUL R6, R5, R6 ;  /* 0x0000000605067220 */ /* 0x000fc60000400000 */
[----:B----4-:R-:W-:Y:S01]  /*0350*/  FFMA R8, R8, R7, R10 ;  /* 0x0000000708087223 */ /* 0x010fe2000000000a */
[----:B------:R-:W-:-:S04]  /*0360*/  FFMA R9, R9, R6, R11 ;  /* 0x0000000609097223 */ /* 0x000fc8000000000b */
[----:B------:R-:W-:Y:S02]  /*0370*/  FSETP.GT.AND P0, PT, R8, RZ, PT ;  /* 0x000000ff0800720b */ /* 0x000fe40003f04000 */
[----:B------:R-:W-:-:S11]  /*0380*/  FSETP.GT.AND P1, PT, R9, RZ, PT ;  /* 0x000000ff0900720b */ /* 0x000fd60003f24000 */
[----:B------:R-:W-:Y:S01]  /*0390*/  @!P0 FMUL R8, R8, 0.10000000149011611938 ;  /* 0x3dcccccd08088820 */ /* 0x000fe20000400000 */
[----:B-1----:R-:W-:-:S04]  /*03a0*/  IMAD.WIDE R2, R0, 0x4, R2 ;  /* 0x0000000400027825 */ /* 0x002fc800078e0202 */
[----:B------:R-:W-:-:S05]  /*03b0*/  @!P1 FMUL R9, R9, 0.10000000149011611938 ;  /* 0x3dcccccd09099820 */ /* 0x000fca0000400000 */
[----:B------:R-:W-:Y:S01]  /*03c0*/  STG.E.64 desc[UR4][R2.64], R8 ;  /* 0x0000000802007986 */ /* 0x000fe2000c101b04 */
[----:B------:R-:W-:Y:S05]  /*03d0*/  EXIT ;  /* 0x000000000000794d */ /* 0x000fea0003800000 */
.L_x_0:
[----:B------:R-:W-:-:S00]  /*03e0*/  BRA `(.L_x_0) ;  /* 0xfffffffc00fc7947 */ /* 0x000fc0000383ffff */
[----:B------:R-:W-:-:S00]  /*03f0*/  NOP ;  /* 0x0000000000007918 */ /* 0x000fc00000000000 */
        /* <DEDUP_REMOVED lines=8> */
.L_x_1:


//--------------------- .nv.global.init           --------------------------
	.section	.nv.global.init,"aw",@progbits
.nv.global.init:
	.type		_$_str,@object
	.size		_$_str,(_$_str_$_2 - _$_str)
_$_str:
        /*0000*/ 	.byte	0x5f, 0x5f, 0x43, 0x55, 0x44, 0x41, 0x5f, 0x46, 0x54, 0x5a, 0x00
	.type		_$_str_$_2,@object
	.size		_$_str_$_2,(.L_1 - _$_str_$_2)
_$_str_$_2:
        /*000b*/ 	.byte	0x5f, 0x5f, 0x43, 0x55, 0x44, 0x41, 0x5f, 0x50, 0x52, 0x45, 0x43, 0x5f, 0x53, 0x51, 0x52, 0x54
        /*001b*/ 	.byte	0x00
.L_1:


//--------------------- .nv.constant0.triton_poi_fused__native_batch_norm_legit_no_training_leaky_relu_4 --------------------------
	.section	.nv.constant0.triton_poi_fused__native_batch_norm_legit_no_training_leaky_relu_4,"a",@progbits
	.sectionflags	@""
	.align	4
.nv.constant0.triton_poi_fused__native_batch_norm_legit_no_training_leaky_relu_4:
	.zero		580
